//
// Generated by NVIDIA NVVM Compiler
//
// Compiler Build ID: CL-36424714
// Cuda compilation tools, release 13.0, V13.0.88
// Based on NVVM 20.0.0
//

.version 9.0
.target sm_100
.address_size 64

	// .globl	_Z10hello_cudav
.extern .func  (.param .b32 func_retval0) vprintf
(
	.param .b64 vprintf_param_0,
	.param .b64 vprintf_param_1
)
;
.global .align 1 .b8 $str[19] = {72, 101, 108, 108, 111, 32, 67, 85, 68, 65, 32, 119, 111, 114, 108, 100, 32, 10};
.global .align 1 .b8 $str$1[52] = {72, 101, 108, 108, 111, 32, 67, 85, 68, 65, 32, 119, 111, 114, 108, 100, 32, 119, 105, 116, 104, 32, 98, 108, 111, 99, 107, 73, 68, 120, 46, 120, 32, 37, 100, 44, 32, 116, 104, 114, 101, 97, 100, 73, 68, 120, 32, 37, 100, 32, 10};

.visible .entry _Z10hello_cudav()
{
	.reg .b32 	%r<3>;
	.reg .b64 	%rd<3>;

	mov.u64 	%rd1, $str;
	cvta.global.u64 	%rd2, %rd1;
	{ // callseq 0, 0
	.param .b64 param0;
	st.param.b64 	[param0], %rd2;
	.param .b64 param1;
	st.param.b64 	[param1], 0;
	.param .b32 retval0;
	call.uni (retval0), 
	vprintf, 
	(
	param0, 
	param1
	);
	ld.param.b32 	%r1, [retval0];
	} // callseq 0
	ret;

}
	// .globl	_Z18hello_cuda_with_idv
.visible .entry _Z18hello_cuda_with_idv()
{
	.local .align 8 .b8 	__local_depot1[8];
	.reg .b64 	%SP;
	.reg .b64 	%SPL;
	.reg .b32 	%r<5>;
	.reg .b64 	%rd<5>;

	mov.u64 	%SPL, __local_depot1;
	cvta.local.u64 	%SP, %SPL;
	add.u64 	%rd1, %SP, 0;
	add.u64 	%rd2, %SPL, 0;
	mov.u32 	%r1, %ctaid.x;
	mov.u32 	%r2, %tid.x;
	st.local.v2.u32 	[%rd2], {%r1, %r2};
	mov.u64 	%rd3, $str$1;
	cvta.global.u64 	%rd4, %rd3;
	{ // callseq 1, 0
	.param .b64 param0;
	st.param.b64 	[param0], %rd4;
	.param .b64 param1;
	st.param.b64 	[param1], %rd1;
	.param .b32 retval0;
	call.uni (retval0), 
	vprintf, 
	(
	param0, 
	param1
	);
	ld.param.b32 	%r3, [retval0];
	} // callseq 1
	ret;

}


// ===== COMPILED SASS (sm_100) =====

	.target	sm_100

	.elftype	@"ET_EXEC"


//--------------------- .note.nv.tkinfo           --------------------------
	.section	.note.nv.tkinfo,"",@"SHT_NOTE"
	.sectionflags	@"SHF_NOTE_NV_TKINFO"
	.tkinfo
        /*0018*/ 	.word	0x00000002
        /*0030*/ 	.string	""
        /*0030*/ 	.string	"ptxas"
        /*0030*/ 	.string	"Cuda compilation tools, release 13.0, V13.0.88"
        /*0030*/ 	.string	"Build cuda_13.0.r13.0/compiler.36424714_0"
        /*0030*/ 	.string	"-arch sm_100 -m 64 "



//--------------------- .note.nv.cuinfo           --------------------------
	.section	.note.nv.cuinfo,"",@"SHT_NOTE"
	.sectionflags	@"SHF_NOTE_NV_CUINFO"
        /*0018*/ 	.short	0x0002
        /*001a*/ 	.short	0x0064
        /*001c*/ 	.short	0x0082
	.zero		2


//--------------------- .nv.info                  --------------------------
	.section	.nv.info,"",@"SHT_CUDA_INFO"
	.align	4


	//----- nvinfo : EIATTR_REGCOUNT
	.align		4
        /*0000*/ 	.byte	0x04, 0x2f
        /*0002*/ 	.short	(.L_3 - .L_2)
	.align		4
.L_2:
        /*0004*/ 	.word	index@(_Z10hello_cudav)
        /*0008*/ 	.word	0x00000018


	//----- nvinfo : EIATTR_FRAME_SIZE
	.align		4
.L_3:
        /*000c*/ 	.byte	0x04, 0x11
        /*000e*/ 	.short	(.L_5 - .L_4)
	.align		4
.L_4:
        /*0010*/ 	.word	index@(_Z10hello_cudav)
        /*0014*/ 	.word	0x00000000


	//----- nvinfo : EIATTR_REGCOUNT
	.align		4
.L_5:
        /*0018*/ 	.byte	0x04, 0x2f
        /*001a*/ 	.short	(.L_7 - .L_6)
	.align		4
.L_6:
        /*001c*/ 	.word	index@(_Z18hello_cuda_with_idv)
        /*0020*/ 	.word	0x00000018


	//----- nvinfo : EIATTR_FRAME_SIZE
	.align		4
.L_7:
        /*0024*/ 	.byte	0x04, 0x11
        /*0026*/ 	.short	(.L_9 - .L_8)
	.align		4
.L_8:
        /*0028*/ 	.word	index@(_Z18hello_cuda_with_idv)
        /*002c*/ 	.word	0x00000008


	//----- nvinfo : EIATTR_MIN_STACK_SIZE
	.align		4
.L_9:
        /*0030*/ 	.byte	0x04, 0x12
        /*0032*/ 	.short	(.L_11 - .L_10)
	.align		4
.L_10:
        /*0034*/ 	.word	index@(_Z18hello_cuda_with_idv)
        /*0038*/ 	.word	0x00000008


	//----- nvinfo : EIATTR_MIN_STACK_SIZE
	.align		4
.L_11:
        /*003c*/ 	.byte	0x04, 0x12
        /*003e*/ 	.short	(.L_13 - .L_12)
	.align		4
.L_12:
        /*0040*/ 	.word	index@(_Z10hello_cudav)
        /*0044*/ 	.word	0x00000000
.L_13:


//--------------------- .nv.compat                --------------------------
	.section	.nv.compat,"",@"SHT_CUDA_COMPAT_INFO"
	.align	4
        /*0000*/ 	.byte	0x02, 0x09, 0x00, 0x00, 0x02, 0x02, 0x01, 0x00, 0x02, 0x05, 0x05, 0x00, 0x03, 0x07, 0x01, 0x01
        /*0010*/ 	.byte	0x02, 0x03, 0x00, 0x00, 0x02, 0x06, 0x01, 0x00, 0x04, 0x0b, 0x08, 0x00, 0x09, 0x00, 0x00, 0x00
        /*0020*/ 	.byte	0x00, 0x00, 0x00, 0x00


//--------------------- .nv.info._Z18hello_cuda_with_idv --------------------------
	.section	.nv.info._Z18hello_cuda_with_idv,"",@"SHT_CUDA_INFO"
	.sectionflags	@""
	.align	4


	//----- nvinfo : EIATTR_CUDA_API_VERSION
	.align		4
        /*0000*/ 	.byte	0x04, 0x37
        /*0002*/ 	.short	(.L_15 - .L_14)
.L_14:
        /*0004*/ 	.word	0x00000082


	//----- nvinfo : EIATTR_SPARSE_MMA_MASK
	.align		4
.L_15:
        /*0008*/ 	.byte	0x03, 0x50
        /*000a*/ 	.short	0x0000


	//----- nvinfo : EIATTR_MAXREG_COUNT
	.align		4
        /*000c*/ 	.byte	0x03, 0x1b
        /*000e*/ 	.short	0x00ff


	//----- nvinfo : EIATTR_EXTERNS
	.align		4
        /*0010*/ 	.byte	0x04, 0x0f
        /*0012*/ 	.short	(.L_17 - .L_16)


	//   ....[0]....
	.align		4
.L_16:
        /*0014*/ 	.word	index@(vprintf)


	//----- nvinfo : EIATTR_MERCURY_ISA_VERSION
	.align		4
.L_17:
        /*0018*/ 	.byte	0x03, 0x5f
        /*001a*/ 	.short	0x0101


	//----- nvinfo : EIATTR_VRC_CTA_INIT_COUNT
	.align		4
        /*001c*/ 	.byte	0x02, 0x4a
	.zero		1
	.zero		1


	//----- nvinfo : EIATTR_SYSCALL_OFFSETS
	.align		4
        /*0020*/ 	.byte	0x04, 0x46
        /*0022*/ 	.short	(.L_19 - .L_18)


	//   ....[0]....
.L_18:
        /*0024*/ 	.word	0x000000f0


	//----- nvinfo : EIATTR_EXIT_INSTR_OFFSETS
	.align		4
.L_19:
        /*0028*/ 	.byte	0x04, 0x1c
        /*002a*/ 	.short	(.L_21 - .L_20)


	//   ....[0]....
.L_20:
        /*002c*/ 	.word	0x00000100


	//----- nvinfo : EIATTR_SW_WAR
	.align		4
.L_21:
        /*0030*/ 	.byte	0x04, 0x36
        /*0032*/ 	.short	(.L_23 - .L_22)
.L_22:
        /*0034*/ 	.word	0x00000008
.L_23:


//--------------------- .nv.info._Z10hello_cudav  --------------------------
	.section	.nv.info._Z10hello_cudav,"",@"SHT_CUDA_INFO"
	.sectionflags	@""
	.align	4


	//----- nvinfo : EIATTR_CUDA_API_VERSION
	.align		4
        /*0000*/ 	.byte	0x04, 0x37
        /*0002*/ 	.short	(.L_25 - .L_24)
.L_24:
        /*0004*/ 	.word	0x00000082


	//----- nvinfo : EIATTR_SPARSE_MMA_MASK
	.align		4
.L_25:
        /*0008*/ 	.byte	0x03, 0x50
        /*000a*/ 	.short	0x0000


	//----- nvinfo : EIATTR_MAXREG_COUNT
	.align		4
        /*000c*/ 	.byte	0x03, 0x1b
        /*000e*/ 	.short	0x00ff


	//----- nvinfo : EIATTR_EXTERNS
	.align		4
        /*0010*/ 	.byte	0x04, 0x0f
        /*0012*/ 	.short	(.L_27 - .L_26)


	//   ....[0]....
	.align		4
.L_26:
        /*0014*/ 	.word	index@(vprintf)


	//----- nvinfo : EIATTR_MERCURY_ISA_VERSION
	.align		4
.L_27:
        /*0018*/ 	.byte	0x03, 0x5f
        /*001a*/ 	.short	0x0101


	//----- nvinfo : EIATTR_VRC_CTA_INIT_COUNT
	.align		4
        /*001c*/ 	.byte	0x02, 0x4a
	.zero		1
	.zero		1


	//----- nvinfo : EIATTR_SYSCALL_OFFSETS
	.align		4
        /*0020*/ 	.byte	0x04, 0x46
        /*0022*/ 	.short	(.L_29 - .L_28)


	//   ....[0]....
.L_28:
        /*0024*/ 	.word	0x00000080


	//----- nvinfo : EIATTR_EXIT_INSTR_OFFSETS
	.align		4
.L_29:
        /*0028*/ 	.byte	0x04, 0x1c
        /*002a*/ 	.short	(.L_31 - .L_30)


	//   ....[0]....
.L_30:
        /*002c*/ 	.word	0x00000090


	//----- nvinfo : EIATTR_SW_WAR
	.align		4
.L_31:
        /*0030*/ 	.byte	0x04, 0x36
        /*0032*/ 	.short	(.L_33 - .L_32)
.L_32:
        /*0034*/ 	.word	0x00000008
.L_33:


//--------------------- .nv.callgraph             --------------------------
	.section	.nv.callgraph,"",@"SHT_CUDA_CALLGRAPH"
	.align	4
	.sectionentsize	8
	.align		4
        /*0000*/ 	.word	0x00000000
	.align		4
        /*0004*/ 	.word	0xffffffff
	.align		4
        /*0008*/ 	.word	index@(_Z18hello_cuda_with_idv)
	.align		4
        /*000c*/ 	.word	index@(vprintf)
	.align		4
        /*0010*/ 	.word	index@(_Z10hello_cudav)
	.align		4
        /*0014*/ 	.word	index@(vprintf)
	.align		4
        /*0018*/ 	.word	0x00000000
	.align		4
        /*001c*/ 	.word	0xfffffffe
	.align		4
        /*0020*/ 	.word	0x00000000
	.align		4
        /*0024*/ 	.word	0xfffffffd
	.align		4
        /*0028*/ 	.word	0x00000000
	.align		4
        /*002c*/ 	.word	0xfffffffc


//--------------------- .nv.constant4             --------------------------
	.section	.nv.constant4,"a",@progbits
	.align	8
	.align		8
.nv.constant4:
        /*0000*/ 	.dword	vprintf
	.align		8
        /*0008*/ 	.dword	$str
	.align		8
        /*0010*/ 	.dword	$str$1


//--------------------- .text._Z18hello_cuda_with_idv --------------------------
	.section	.text._Z18hello_cuda_with_idv,"ax",@progbits
	.align	128
        .global         _Z18hello_cuda_with_idv
        .type           _Z18hello_cuda_with_idv,@function
        .size           _Z18hello_cuda_with_idv,(.L_x_4 - _Z18hello_cuda_with_idv)
        .other          _Z18hello_cuda_with_idv,@"STO_CUDA_ENTRY STV_DEFAULT"
_Z18hello_cuda_with_idv:
.text._Z18hello_cuda_with_idv:
[----:B------:R-:W0:Y:S01]  /*0000*/  LDC R1, c[0x0][0x37c] ;  /* 0x0000df00ff017b82 */ /* 0x000e220000000800 */
[----:B------:R-:W1:Y:S01]  /*0010*/  S2R R8, SR_CTAID.X ;  /* 0x0000000000087919 */ /* 0x000e620000002500 */
[----:B0-----:R-:W-:Y:S01]  /*0020*/  VIADD R1, R1, 0xfffffff8 ;  /* 0xfffffff801017836 */ /* 0x001fe20000000000 */
[----:B------:R-:W-:Y:S01]  /*0030*/  MOV R0, 0x0 ;  /* 0x0000000000007802 */ /* 0x000fe20000000f00 */
[----:B------:R-:W0:Y:S01]  /*0040*/  LDCU UR4, c[0x0][0x2f8] ;  /* 0x00005f00ff0477ac */ /* 0x000e220008000800 */
[----:B------:R-:W1:Y:S03]  /*0050*/  S2R R9, SR_TID.X ;  /* 0x0000000000097919 */ /* 0x000e660000002100 */
[----:B------:R2:W3:Y:S01]  /*0060*/  LDC.64 R2, c[0x4][R0] ;  /* 0x0100000000027b82 */ /* 0x0004e20000000a00 */
[----:B------:R-:W4:Y:S01]  /*0070*/  LDCU.64 UR6, c[0x4][0x10] ;  /* 0x01000200ff0677ac */ /* 0x000f220008000a00 */
[----:B------:R-:W5:Y:S01]  /*0080*/  LDCU UR5, c[0x0][0x2fc] ;  /* 0x00005f80ff0577ac */ /* 0x000f620008000800 */
[----:B0-----:R-:W-:Y:S01]  /*0090*/  IADD3 R6, P0, PT, R1, UR4, RZ ;  /* 0x0000000401067c10 */ /* 0x001fe2000ff1e0ff */
[----:B----4-:R-:W-:Y:S01]  /*00a0*/  IMAD.U32 R4, RZ, RZ, UR6 ;  /* 0x00000006ff047e24 */ /* 0x010fe2000f8e00ff */
[----:B------:R-:W-:-:S03]  /*00b0*/  MOV R5, UR7 ;  /* 0x0000000700057c02 */ /* 0x000fc60008000f00 */
[----:B-----5:R-:W-:Y:S01]  /*00c0*/  IMAD.X R7, RZ, RZ, UR5, P0 ;  /* 0x00000005ff077e24 */ /* 0x020fe200080e06ff */
[----:B-1----:R2:W-:Y:S07]  /*00d0*/  STL.64 [R1], R8 ;  /* 0x0000000801007387 */ /* 0x0025ee0000100a00 */
[----:B------:R-:W-:-:S07]  /*00e0*/  LEPC R20, `(.L_x_0) ;  /* 0x000000001014794e */ /* 0x000fce0000000000 */
[----:B--23--:R-:W-:Y:S05]  /*00f0*/  CALL.ABS.NOINC R2 ;  /* 0x0000000002007343 */ /* 0x00cfea0003c00000 */
.L_x_0:
[----:B------:R-:W-:Y:S05]  /*0100*/  EXIT ;  /* 0x000000000000794d */ /* 0x000fea0003800000 */
.L_x_1:
[----:B------:R-:W-:-:S00]  /*0110*/  BRA `(.L_x_1) ;  /* 0xfffffffc00fc7947 */ /* 0x000fc0000383ffff */
[----:B------:R-:W-:-:S00]  /*0120*/  NOP ;  /* 0x0000000000007918 */ /* 0x000fc00000000000 */
        /* <DEDUP_REMOVED lines=13> */
.L_x_4:


//--------------------- .text._Z10hello_cudav     --------------------------
	.section	.text._Z10hello_cudav,"ax",@progbits
	.align	128
        .global         _Z10hello_cudav
        .type           _Z10hello_cudav,@function
        .size           _Z10hello_cudav,(.L_x_5 - _Z10hello_cudav)
        .other          _Z10hello_cudav,@"STO_CUDA_ENTRY STV_DEFAULT"
_Z10hello_cudav:
.text._Z10hello_cudav:
[----:B------:R-:W0:Y:S01]  /*0000*/  LDC R1, c[0x0][0x37c] ;  /* 0x0000df00ff017b82 */ /* 0x000e220000000800 */
[----:B------:R-:W-:Y:S01]  /*0010*/  MOV R0, 0x0 ;  /* 0x0000000000007802 */ /* 0x000fe20000000f00 */
[----:B------:R-:W1:Y:S01]  /*0020*/  LDCU.64 UR4, c[0x4][0x8] ;  /* 0x01000100ff0477ac */ /* 0x000e620008000a00 */
[----:B------:R-:W-:-:S05]  /*0030*/  CS2R R6, SRZ ;  /* 0x0000000000067805 */ /* 0x000fca000001ff00 */
[----:B------:R2:W3:Y:S01]  /*0040*/  LDC.64 R2, c[0x4][R0] ;  /* 0x0100000000027b82 */ /* 0x0004e20000000a00 */
[----:B-1----:R-:W-:Y:S02]  /*0050*/  IMAD.U32 R4, RZ, RZ, UR4 ;  /* 0x00000004ff047e24 */ /* 0x002fe4000f8e00ff */
[----:B--2---:R-:W-:-:S07]  /*0060*/  IMAD.U32 R5, RZ, RZ, UR5 ;  /* 0x00000005ff057e24 */ /* 0x004fce000f8e00ff */
[----:B------:R-:W-:-:S07]  /*0070*/  LEPC R20, `(.L_x_2) ;  /* 0x000000001014794e */ /* 0x000fce0000000000 */
[----:B0--3--:R-:W-:Y:S05]  /*0080*/  CALL.ABS.NOINC R2 ;  /* 0x0000000002007343 */ /* 0x009fea0003c00000 */
.L_x_2:
[----:B------:R-:W-:Y:S05]  /*0090*/  EXIT ;  /* 0x000000000000794d */ /* 0x000fea0003800000 */
.L_x_3:
        /* <DEDUP_REMOVED lines=14> */
.L_x_5:


//--------------------- .nv.global.init           --------------------------
	.section	.nv.global.init,"aw",@progbits
.nv.global.init:
	.type		$str,@object
	.size		$str,($str$1 - $str)
$str:
        /*0000*/ 	.byte	0x48, 0x65, 0x6c, 0x6c, 0x6f, 0x20, 0x43, 0x55, 0x44, 0x41, 0x20, 0x77, 0x6f, 0x72, 0x6c, 0x64
        /*0010*/ 	.byte	0x20, 0x0a, 0x00
	.type		$str$1,@object
	.size		$str$1,(.L_1 - $str$1)
$str$1:
        /*0013*/ 	.byte	0x48, 0x65, 0x6c, 0x6c, 0x6f, 0x20, 0x43, 0x55, 0x44, 0x41, 0x20, 0x77, 0x6f, 0x72, 0x6c, 0x64
        /*0023*/ 	.byte	0x20, 0x77, 0x69, 0x74, 0x68, 0x20, 0x62, 0x6c, 0x6f, 0x63, 0x6b, 0x49, 0x44, 0x78, 0x2e, 0x78
        /*0033*/ 	.byte	0x20, 0x25, 0x64, 0x2c, 0x20, 0x74, 0x68, 0x72, 0x65, 0x61, 0x64, 0x49, 0x44, 0x78, 0x20, 0x25
        /*0043*/ 	.byte	0x64, 0x20, 0x0a, 0x00
.L_1:


//--------------------- .nv.shared.reserved.0     --------------------------
	.section	.nv.shared.reserved.0,"aw",@nobits
	.weak		__nv_reservedSMEM_offset_0_alias
	.size		__nv_reservedSMEM_offset_0_alias, 0, 64
	.other		__nv_reservedSMEM_offset_0_alias,@"STO_CUDA_RESERVED_SHARED STV_DEFAULT"
__nv_reservedSMEM_offset_0_alias:
	.zero		0
	.zero		64


//--------------------- .nv.constant0._Z18hello_cuda_with_idv --------------------------
	.section	.nv.constant0._Z18hello_cuda_with_idv,"a",@progbits
	.sectionflags	@""
	.align	4
.nv.constant0._Z18hello_cuda_with_idv:
	.zero		896


//--------------------- .nv.constant0._Z10hello_cudav --------------------------
	.section	.nv.constant0._Z10hello_cudav,"a",@progbits
	.sectionflags	@""
	.align	4
.nv.constant0._Z10hello_cudav:
	.zero		896


//--------------------- SYMBOLS --------------------------

	.type		.nv.reservedSmem.offset0,@object
	.size		.nv.reservedSmem.offset0,0x4
	.type		vprintf,@function
